//
// Generated by NVIDIA NVVM Compiler
//
// Compiler Build ID: CL-36424714
// Cuda compilation tools, release 13.0, V13.0.88
// Based on NVVM 20.0.0
//

.version 9.0
.target sm_100
.address_size 64

	// .globl	__accrg_iter_matmul_1_1

.visible .entry __accrg_iter_matmul_1_1(
	.param .u32 __accrg_iter_matmul_1_1_param_0,
	.param .u64 .ptr .align 1 __accrg_iter_matmul_1_1_param_1,
	.param .u64 .ptr .align 1 __accrg_iter_matmul_1_1_param_2,
	.param .u64 .ptr .align 1 __accrg_iter_matmul_1_1_param_3
)
{
	.reg .pred 	%p<14>;
	.reg .b32 	%r<87>;
	.reg .b64 	%rd<58>;
	.reg .b64 	%fd<67>;

	ld.param.u32 	%r51, [__accrg_iter_matmul_1_1_param_0];
	ld.param.u64 	%rd4, [__accrg_iter_matmul_1_1_param_1];
	ld.param.u64 	%rd5, [__accrg_iter_matmul_1_1_param_2];
	cvta.to.global.u64 	%rd1, %rd5;
	cvta.to.global.u64 	%rd2, %rd4;
	mov.u32 	%r72, %ctaid.y;
	setp.le.s32 	%p1, %r51, %r72;
	@%p1 bra 	$L__BB0_19;
	mov.u32 	%r52, %ntid.x;
	mov.u32 	%r53, %ctaid.x;
	mov.u32 	%r54, %tid.x;
	mad.lo.s32 	%r2, %r53, %r52, %r54;
	add.s32 	%r3, %r51, -1;
	and.b32  	%r4, %r51, 7;
	and.b32  	%r5, %r51, 3;
	and.b32  	%r6, %r51, -8;
	neg.s32 	%r7, %r6;
	shl.b32 	%r8, %r51, 3;
	shl.b32 	%r9, %r51, 1;
	mul.lo.s32 	%r10, %r51, 3;
	mul.lo.s32 	%r11, %r51, 6;
	mul.lo.s32 	%r12, %r51, 7;
	mov.u32 	%r55, %nctaid.x;
	mul.lo.s32 	%r13, %r52, %r55;
$L__BB0_2:
	setp.le.u32 	%p2, %r51, %r2;
	@%p2 bra 	$L__BB0_18;
	mul.lo.s32 	%r15, %r72, %r51;
	cvt.u64.u32 	%rd43, %r15;
	mov.u32 	%r73, %r2;
$L__BB0_4:
	setp.lt.s32 	%p3, %r73, 0;
	@%p3 bra 	$L__BB0_17;
	setp.lt.u32 	%p4, %r3, 7;
	mov.f64 	%fd66, 0d0000000000000000;
	mov.b32 	%r85, 0;
	@%p4 bra 	$L__BB0_8;
	add.s32 	%r82, %r51, %r73;
	add.s32 	%r81, %r9, %r73;
	add.s32 	%r80, %r10, %r73;
	shl.b32 	%r57, %r51, 2;
	add.s32 	%r79, %r57, %r73;
	mad.lo.s32 	%r78, %r51, 5, %r73;
	add.s32 	%r77, %r11, %r73;
	add.s32 	%r76, %r12, %r73;
	mov.f64 	%fd66, 0d0000000000000000;
	mov.u32 	%r74, %r15;
	mov.u32 	%r75, %r73;
	mov.u32 	%r83, %r7;
$L__BB0_7:
	.pragma "nounroll";
	mul.wide.u32 	%rd6, %r74, 8;
	add.s64 	%rd7, %rd2, %rd6;
	ld.global.f64 	%fd16, [%rd7];
	mul.wide.u32 	%rd8, %r75, 8;
	add.s64 	%rd9, %rd1, %rd8;
	ld.global.f64 	%fd17, [%rd9];
	fma.rn.f64 	%fd18, %fd16, %fd17, %fd66;
	ld.global.f64 	%fd19, [%rd7+8];
	mul.wide.u32 	%rd10, %r82, 8;
	add.s64 	%rd11, %rd1, %rd10;
	ld.global.f64 	%fd20, [%rd11];
	fma.rn.f64 	%fd21, %fd19, %fd20, %fd18;
	ld.global.f64 	%fd22, [%rd7+16];
	mul.wide.u32 	%rd12, %r81, 8;
	add.s64 	%rd13, %rd1, %rd12;
	ld.global.f64 	%fd23, [%rd13];
	fma.rn.f64 	%fd24, %fd22, %fd23, %fd21;
	ld.global.f64 	%fd25, [%rd7+24];
	mul.wide.u32 	%rd14, %r80, 8;
	add.s64 	%rd15, %rd1, %rd14;
	ld.global.f64 	%fd26, [%rd15];
	fma.rn.f64 	%fd27, %fd25, %fd26, %fd24;
	ld.global.f64 	%fd28, [%rd7+32];
	mul.wide.u32 	%rd16, %r79, 8;
	add.s64 	%rd17, %rd1, %rd16;
	ld.global.f64 	%fd29, [%rd17];
	fma.rn.f64 	%fd30, %fd28, %fd29, %fd27;
	ld.global.f64 	%fd31, [%rd7+40];
	mul.wide.u32 	%rd18, %r78, 8;
	add.s64 	%rd19, %rd1, %rd18;
	ld.global.f64 	%fd32, [%rd19];
	fma.rn.f64 	%fd33, %fd31, %fd32, %fd30;
	ld.global.f64 	%fd34, [%rd7+48];
	mul.wide.u32 	%rd20, %r77, 8;
	add.s64 	%rd21, %rd1, %rd20;
	ld.global.f64 	%fd35, [%rd21];
	fma.rn.f64 	%fd36, %fd34, %fd35, %fd33;
	ld.global.f64 	%fd37, [%rd7+56];
	mul.wide.u32 	%rd22, %r76, 8;
	add.s64 	%rd23, %rd1, %rd22;
	ld.global.f64 	%fd38, [%rd23];
	fma.rn.f64 	%fd66, %fd37, %fd38, %fd36;
	add.s32 	%r83, %r83, 8;
	add.s32 	%r82, %r82, %r8;
	add.s32 	%r81, %r81, %r8;
	add.s32 	%r80, %r80, %r8;
	add.s32 	%r79, %r79, %r8;
	add.s32 	%r78, %r78, %r8;
	add.s32 	%r77, %r77, %r8;
	add.s32 	%r76, %r76, %r8;
	add.s32 	%r75, %r75, %r8;
	add.s32 	%r74, %r74, 8;
	setp.ne.s32 	%p5, %r83, 0;
	mov.u32 	%r85, %r6;
	@%p5 bra 	$L__BB0_7;
$L__BB0_8:
	setp.eq.s32 	%p6, %r4, 0;
	@%p6 bra 	$L__BB0_16;
	add.s32 	%r58, %r4, -1;
	setp.lt.u32 	%p7, %r58, 3;
	@%p7 bra 	$L__BB0_11;
	add.s32 	%r59, %r85, %r15;
	mul.wide.u32 	%rd24, %r59, 8;
	add.s64 	%rd25, %rd2, %rd24;
	ld.global.f64 	%fd40, [%rd25];
	mad.lo.s32 	%r60, %r85, %r51, %r73;
	mul.wide.u32 	%rd26, %r60, 8;
	add.s64 	%rd27, %rd1, %rd26;
	ld.global.f64 	%fd41, [%rd27];
	fma.rn.f64 	%fd42, %fd40, %fd41, %fd66;
	cvt.u64.u32 	%rd29, %r85;
	add.s64 	%rd30, %rd29, %rd43;
	shl.b64 	%rd31, %rd30, 3;
	add.s64 	%rd32, %rd2, %rd31;
	ld.global.f64 	%fd43, [%rd32+8];
	add.s32 	%r61, %r60, %r51;
	mul.wide.u32 	%rd33, %r61, 8;
	add.s64 	%rd34, %rd1, %rd33;
	ld.global.f64 	%fd44, [%rd34];
	fma.rn.f64 	%fd45, %fd43, %fd44, %fd42;
	ld.global.f64 	%fd46, [%rd32+16];
	add.s32 	%r62, %r61, %r51;
	mul.wide.u32 	%rd35, %r62, 8;
	add.s64 	%rd36, %rd1, %rd35;
	ld.global.f64 	%fd47, [%rd36];
	fma.rn.f64 	%fd48, %fd46, %fd47, %fd45;
	ld.global.f64 	%fd49, [%rd32+24];
	add.s32 	%r63, %r62, %r51;
	mul.wide.u32 	%rd37, %r63, 8;
	add.s64 	%rd38, %rd1, %rd37;
	ld.global.f64 	%fd50, [%rd38];
	fma.rn.f64 	%fd66, %fd49, %fd50, %fd48;
	add.s32 	%r85, %r85, 4;
$L__BB0_11:
	setp.eq.s32 	%p8, %r5, 0;
	@%p8 bra 	$L__BB0_16;
	setp.eq.s32 	%p9, %r5, 1;
	@%p9 bra 	$L__BB0_14;
	add.s32 	%r64, %r85, %r15;
	mul.wide.u32 	%rd39, %r64, 8;
	add.s64 	%rd40, %rd2, %rd39;
	ld.global.f64 	%fd52, [%rd40];
	mad.lo.s32 	%r65, %r85, %r51, %r73;
	mul.wide.u32 	%rd41, %r65, 8;
	add.s64 	%rd42, %rd1, %rd41;
	ld.global.f64 	%fd53, [%rd42];
	fma.rn.f64 	%fd54, %fd52, %fd53, %fd66;
	cvt.u64.u32 	%rd44, %r85;
	add.s64 	%rd45, %rd44, %rd43;
	shl.b64 	%rd46, %rd45, 3;
	add.s64 	%rd47, %rd2, %rd46;
	ld.global.f64 	%fd55, [%rd47+8];
	add.s32 	%r66, %r65, %r51;
	mul.wide.u32 	%rd48, %r66, 8;
	add.s64 	%rd49, %rd1, %rd48;
	ld.global.f64 	%fd56, [%rd49];
	fma.rn.f64 	%fd66, %fd55, %fd56, %fd54;
	add.s32 	%r85, %r85, 2;
$L__BB0_14:
	and.b32  	%r67, %r51, 1;
	setp.eq.b32 	%p10, %r67, 1;
	not.pred 	%p11, %p10;
	@%p11 bra 	$L__BB0_16;
	add.s32 	%r68, %r85, %r15;
	mul.wide.u32 	%rd50, %r68, 8;
	add.s64 	%rd51, %rd2, %rd50;
	ld.global.f64 	%fd57, [%rd51];
	mad.lo.s32 	%r69, %r85, %r51, %r73;
	mul.wide.u32 	%rd52, %r69, 8;
	add.s64 	%rd53, %rd1, %rd52;
	ld.global.f64 	%fd58, [%rd53];
	fma.rn.f64 	%fd66, %fd57, %fd58, %fd66;
$L__BB0_16:
	ld.param.u64 	%rd57, [__accrg_iter_matmul_1_1_param_3];
	add.s32 	%r70, %r73, %r15;
	cvta.to.global.u64 	%rd54, %rd57;
	mul.wide.s32 	%rd55, %r70, 8;
	add.s64 	%rd56, %rd54, %rd55;
	st.global.f64 	[%rd56], %fd66;
$L__BB0_17:
	add.s32 	%r73, %r73, %r13;
	setp.gt.s32 	%p12, %r51, %r73;
	@%p12 bra 	$L__BB0_4;
$L__BB0_18:
	mov.u32 	%r71, %nctaid.y;
	add.s32 	%r72, %r72, %r71;
	setp.gt.s32 	%p13, %r51, %r72;
	@%p13 bra 	$L__BB0_2;
$L__BB0_19:
	ret;

}


// ===== COMPILED SASS (sm_100) =====

	.target	sm_100

	.elftype	@"ET_EXEC"


//--------------------- .note.nv.tkinfo           --------------------------
	.section	.note.nv.tkinfo,"",@"SHT_NOTE"
	.sectionflags	@"SHF_NOTE_NV_TKINFO"
	.tkinfo
        /*0018*/ 	.word	0x00000002
        /*0030*/ 	.string	""
        /*0030*/ 	.string	"ptxas"
        /*0030*/ 	.string	"Cuda compilation tools, release 13.0, V13.0.88"
        /*0030*/ 	.string	"Build cuda_13.0.r13.0/compiler.36424714_0"
        /*0030*/ 	.string	"-arch sm_100 -m 64 "



//--------------------- .note.nv.cuinfo           --------------------------
	.section	.note.nv.cuinfo,"",@"SHT_NOTE"
	.sectionflags	@"SHF_NOTE_NV_CUINFO"
        /*0018*/ 	.short	0x0002
        /*001a*/ 	.short	0x0064
        /*001c*/ 	.short	0x0082
	.zero		2


//--------------------- .nv.info                  --------------------------
	.section	.nv.info,"",@"SHT_CUDA_INFO"
	.align	4


	//----- nvinfo : EIATTR_REGCOUNT
	.align		4
        /*0000*/ 	.byte	0x04, 0x2f
        /*0002*/ 	.short	(.L_1 - .L_0)
	.align		4
.L_0:
        /*0004*/ 	.word	index@(__accrg_iter_matmul_1_1)
        /*0008*/ 	.word	0x00000020


	//----- nvinfo : EIATTR_FRAME_SIZE
	.align		4
.L_1:
        /*000c*/ 	.byte	0x04, 0x11
        /*000e*/ 	.short	(.L_3 - .L_2)
	.align		4
.L_2:
        /*0010*/ 	.word	index@(__accrg_iter_matmul_1_1)
        /*0014*/ 	.word	0x00000000


	//----- nvinfo : EIATTR_MIN_STACK_SIZE
	.align		4
.L_3:
        /*0018*/ 	.byte	0x04, 0x12
        /*001a*/ 	.short	(.L_5 - .L_4)
	.align		4
.L_4:
        /*001c*/ 	.word	index@(__accrg_iter_matmul_1_1)
        /*0020*/ 	.word	0x00000000
.L_5:


//--------------------- .nv.compat                --------------------------
	.section	.nv.compat,"",@"SHT_CUDA_COMPAT_INFO"
	.align	4
        /*0000*/ 	.byte	0x02, 0x09, 0x00, 0x00, 0x02, 0x02, 0x01, 0x00, 0x02, 0x05, 0x05, 0x00, 0x03, 0x07, 0x01, 0x01
        /*0010*/ 	.byte	0x02, 0x03, 0x00, 0x00, 0x02, 0x06, 0x01, 0x00, 0x04, 0x0b, 0x08, 0x00, 0x01, 0x00, 0x00, 0x00
        /*0020*/ 	.byte	0x00, 0x00, 0x00, 0x00


//--------------------- .nv.info.__accrg_iter_matmul_1_1 --------------------------
	.section	.nv.info.__accrg_iter_matmul_1_1,"",@"SHT_CUDA_INFO"
	.sectionflags	@""
	.align	4


	//----- nvinfo : EIATTR_CUDA_API_VERSION
	.align		4
        /*0000*/ 	.byte	0x04, 0x37
        /*0002*/ 	.short	(.L_7 - .L_6)
.L_6:
        /*0004*/ 	.word	0x00000082


	//----- nvinfo : EIATTR_KPARAM_INFO
	.align		4
.L_7:
        /*0008*/ 	.byte	0x04, 0x17
        /*000a*/ 	.short	(.L_9 - .L_8)
.L_8:
        /*000c*/ 	.word	0x00000000
        /*0010*/ 	.short	0x0003
        /*0012*/ 	.short	0x0018
        /*0014*/ 	.byte	0x00, 0xf5, 0x21, 0x00


	//----- nvinfo : EIATTR_KPARAM_INFO
	.align		4
.L_9:
        /*0018*/ 	.byte	0x04, 0x17
        /*001a*/ 	.short	(.L_11 - .L_10)
.L_10:
        /*001c*/ 	.word	0x00000000
        /*0020*/ 	.short	0x0002
        /*0022*/ 	.short	0x0010
        /*0024*/ 	.byte	0x00, 0xf5, 0x21, 0x00


	//----- nvinfo : EIATTR_KPARAM_INFO
	.align		4
.L_11:
        /*0028*/ 	.byte	0x04, 0x17
        /*002a*/ 	.short	(.L_13 - .L_12)
.L_12:
        /*002c*/ 	.word	0x00000000
        /*0030*/ 	.short	0x0001
        /*0032*/ 	.short	0x0008
        /*0034*/ 	.byte	0x00, 0xf5, 0x21, 0x00


	//----- nvinfo : EIATTR_KPARAM_INFO
	.align		4
.L_13:
        /*0038*/ 	.byte	0x04, 0x17
        /*003a*/ 	.short	(.L_15 - .L_14)
.L_14:
        /*003c*/ 	.word	0x00000000
        /*0040*/ 	.short	0x0000
        /*0042*/ 	.short	0x0000
        /*0044*/ 	.byte	0x00, 0xf0, 0x11, 0x00


	//----- nvinfo : EIATTR_SPARSE_MMA_MASK
	.align		4
.L_15:
        /*0048*/ 	.byte	0x03, 0x50
        /*004a*/ 	.short	0x0000


	//----- nvinfo : EIATTR_MAXREG_COUNT
	.align		4
        /*004c*/ 	.byte	0x03, 0x1b
        /*004e*/ 	.short	0x00ff


	//----- nvinfo : EIATTR_MERCURY_ISA_VERSION
	.align		4
        /*0050*/ 	.byte	0x03, 0x5f
        /*0052*/ 	.short	0x0101


	//----- nvinfo : EIATTR_VRC_CTA_INIT_COUNT
	.align		4
        /*0054*/ 	.byte	0x02, 0x4a
	.zero		1
	.zero		1


	//----- nvinfo : EIATTR_EXIT_INSTR_OFFSETS
	.align		4
        /*0058*/ 	.byte	0x04, 0x1c
        /*005a*/ 	.short	(.L_17 - .L_16)


	//   ....[0]....
.L_16:
        /*005c*/ 	.word	0x00000040


	//   ....[1]....
        /*0060*/ 	.word	0x00000b40


	//----- nvinfo : EIATTR_CRS_STACK_SIZE
	.align		4
.L_17:
        /*0064*/ 	.byte	0x04, 0x1e
        /*0066*/ 	.short	(.L_19 - .L_18)
.L_18:
        /*0068*/ 	.word	0x00000000


	//----- nvinfo : EIATTR_CBANK_PARAM_SIZE
	.align		4
.L_19:
        /*006c*/ 	.byte	0x03, 0x19
        /*006e*/ 	.short	0x0020


	//----- nvinfo : EIATTR_PARAM_CBANK
	.align		4
        /*0070*/ 	.byte	0x04, 0x0a
        /*0072*/ 	.short	(.L_21 - .L_20)
	.align		4
.L_20:
        /*0074*/ 	.word	index@(.nv.constant0.__accrg_iter_matmul_1_1)
        /*0078*/ 	.short	0x0380
        /*007a*/ 	.short	0x0020


	//----- nvinfo : EIATTR_SW_WAR
	.align		4
.L_21:
        /*007c*/ 	.byte	0x04, 0x36
        /*007e*/ 	.short	(.L_23 - .L_22)
.L_22:
        /*0080*/ 	.word	0x00000008
.L_23:


//--------------------- .nv.callgraph             --------------------------
	.section	.nv.callgraph,"",@"SHT_CUDA_CALLGRAPH"
	.align	4
	.sectionentsize	8
	.align		4
        /*0000*/ 	.word	0x00000000
	.align		4
        /*0004*/ 	.word	0xffffffff
	.align		4
        /*0008*/ 	.word	0x00000000
	.align		4
        /*000c*/ 	.word	0xfffffffe
	.align		4
        /*0010*/ 	.word	0x00000000
	.align		4
        /*0014*/ 	.word	0xfffffffd
	.align		4
        /*0018*/ 	.word	0x00000000
	.align		4
        /*001c*/ 	.word	0xfffffffc


//--------------------- .text.__accrg_iter_matmul_1_1 --------------------------
	.section	.text.__accrg_iter_matmul_1_1,"ax",@progbits
	.align	128
        .global         __accrg_iter_matmul_1_1
        .type           __accrg_iter_matmul_1_1,@function
        .size           __accrg_iter_matmul_1_1,(.L_x_12 - __accrg_iter_matmul_1_1)
        .other          __accrg_iter_matmul_1_1,@"STO_CUDA_ENTRY STV_DEFAULT"
__accrg_iter_matmul_1_1:
.text.__accrg_iter_matmul_1_1:
[----:B------:R-:W-:Y:S08]  /*0000*/  LDC R1, c[0x0][0x37c] ;  /* 0x0000df00ff017b82 */ /* 0x000ff00000000800 */
[----:B------:R-:W0:Y:S08]  /*0010*/  S2UR UR5, SR_CTAID.Y ;  /* 0x00000000000579c3 */ /* 0x000e300000002600 */
[----:B------:R-:W0:Y:S02]  /*0020*/  LDC R4, c[0x0][0x380] ;  /* 0x0000e000ff047b82 */ /* 0x000e240000000800 */
[----:B0-----:R-:W-:-:S13]  /*0030*/  ISETP.LE.AND P0, PT, R4, UR5, PT ;  /* 0x0000000504007c0c */ /* 0x001fda000bf03270 */
[----:B------:R-:W-:Y:S05]  /*0040*/  @P0 EXIT ;  /* 0x000000000000094d */ /* 0x000fea0003800000 */
[----:B------:R-:W0:Y:S01]  /*0050*/  S2R R0, SR_CTAID.X ;  /* 0x0000000000007919 */ /* 0x000e220000002500 */
[----:B------:R-:W1:Y:S01]  /*0060*/  LDCU UR6, c[0x0][0x360] ;  /* 0x00006c00ff0677ac */ /* 0x000e620008000800 */
[----:B------:R-:W-:Y:S01]  /*0070*/  IADD3 R2, PT, PT, R4, -0x1, RZ ;  /* 0xffffffff04027810 */ /* 0x000fe20007ffe0ff */
[----:B------:R-:W-:Y:S01]  /*0080*/  IMAD.U32 R5, RZ, RZ, UR5 ;  /* 0x00000005ff057e24 */ /* 0x000fe2000f8e00ff */
[----:B------:R-:W0:Y:S01]  /*0090*/  S2R R3, SR_TID.X ;  /* 0x0000000000037919 */ /* 0x000e220000002100 */
[----:B------:R-:W1:Y:S01]  /*00a0*/  LDCU UR4, c[0x0][0x370] ;  /* 0x00006e00ff0477ac */ /* 0x000e620008000800 */
[----:B------:R-:W-:Y:S02]  /*00b0*/  ISETP.GE.U32.AND P0, PT, R2, 0x7, PT ;  /* 0x000000070200780c */ /* 0x000fe40003f06070 */
[----:B------:R-:W-:Y:S01]  /*00c0*/  LOP3.LUT R2, R4, 0x7, RZ, 0xc0, !PT ;  /* 0x0000000704027812 */ /* 0x000fe200078ec0ff */
[----:B------:R-:W2:Y:S01]  /*00d0*/  LDCU.64 UR8, c[0x0][0x358] ;  /* 0x00006b00ff0877ac */ /* 0x000ea20008000a00 */
[----:B-1----:R-:W-:-:S02]  /*00e0*/  UIMAD UR4, UR6, UR4, URZ ;  /* 0x00000004060472a4 */ /* 0x002fc4000f8e02ff */
[----:B0-----:R-:W-:Y:S01]  /*00f0*/  IMAD R0, R0, UR6, R3 ;  /* 0x0000000600007c24 */ /* 0x001fe2000f8e0203 */
[C---:B------:R-:W-:Y:S02]  /*0100*/  LOP3.LUT R3, R4.reuse, 0x3, RZ, 0xc0, !PT ;  /* 0x0000000304037812 */ /* 0x040fe400078ec0ff */
[----:B--2---:R-:W-:-:S07]  /*0110*/  LOP3.LUT R4, R4, 0xfffffff8, RZ, 0xc0, !PT ;  /* 0xfffffff804047812 */ /* 0x004fce00078ec0ff */
.L_x_10:
[----:B------:R-:W0:Y:S01]  /*0120*/  LDCU UR5, c[0x0][0x380] ;  /* 0x00007000ff0577ac */ /* 0x000e220008000800 */
[----:B------:R-:W-:Y:S01]  /*0130*/  BSSY.RECONVERGENT B0, `(.L_x_0) ;  /* 0x000009c000007945 */ /* 0x000fe20003800200 */
[----:B0-----:R-:W-:-:S04]  /*0140*/  MOV R8, UR5 ;  /* 0x0000000500087c02 */ /* 0x001fc80008000f00 */
[----:B------:R-:W-:-:S13]  /*0150*/  ISETP.GE.U32.AND P1, PT, R0, R8, PT ;  /* 0x000000080000720c */ /* 0x000fda0003f26070 */
[----:B------:R-:W-:Y:S05]  /*0160*/  @P1 BRA `(.L_x_1) ;  /* 0x0000000800601947 */ /* 0x000fea0003800000 */
[----:B------:R-:W-:Y:S02]  /*0170*/  IMAD R6, R5, R8, RZ ;  /* 0x0000000805067224 */ /* 0x000fe400078e02ff */
[----:B------:R-:W-:-:S07]  /*0180*/  IMAD.MOV.U32 R7, RZ, RZ, R0 ;  /* 0x000000ffff077224 */ /* 0x000fce00078e0000 */
.L_x_9:
[----:B------:R-:W-:Y:S01]  /*0190*/  ISETP.GE.AND P1, PT, R7, RZ, PT ;  /* 0x000000ff0700720c */ /* 0x000fe20003f26270 */
[----:B------:R-:W-:-:S12]  /*01a0*/  BSSY.RECONVERGENT B1, `(.L_x_2) ;  /* 0x000008f000017945 */ /* 0x000fd80003800200 */
[----:B------:R-:W-:Y:S05]  /*01b0*/  @!P1 BRA `(.L_x_3) ;  /* 0x0000000800349947 */ /* 0x000fea0003800000 */
[----:B------:R-:W-:Y:S01]  /*01c0*/  HFMA2 R25, -RZ, RZ, 0, 0 ;  /* 0x00000000ff197431 */ /* 0x000fe200000001ff */
[----:B------:R-:W-:Y:S01]  /*01d0*/  CS2R R18, SRZ ;  /* 0x0000000000127805 */ /* 0x000fe2000001ff00 */
[----:B------:R-:W-:Y:S06]  /*01e0*/  @!P0 BRA `(.L_x_4) ;  /* 0x0000000000f08947 */ /* 0x000fec0003800000 */
[----:B------:R-:W0:Y:S01]  /*01f0*/  LDC R10, c[0x0][0x380] ;  /* 0x0000e000ff0a7b82 */ /* 0x000e220000000800 */
[----:B------:R-:W-:Y:S01]  /*0200*/  IMAD.MOV R26, RZ, RZ, -R4 ;  /* 0x000000ffff1a7224 */ /* 0x000fe200078e0a04 */
[----:B------:R-:W-:Y:S01]  /*0210*/  MOV R9, R6 ;  /* 0x0000000600097202 */ /* 0x000fe20000000f00 */
[--C-:B------:R-:W-:Y:S01]  /*0220*/  IMAD.MOV.U32 R11, RZ, RZ, R7.reuse ;  /* 0x000000ffff0b7224 */ /* 0x100fe200078e0007 */
[----:B------:R-:W-:Y:S02]  /*0230*/  CS2R R18, SRZ ;  /* 0x0000000000127805 */ /* 0x000fe4000001ff00 */
[----:B0-----:R-:W-:Y:S01]  /*0240*/  IADD3 R8, PT, PT, R7, R10, RZ ;  /* 0x0000000a07087210 */ /* 0x001fe20007ffe0ff */
[C-C-:B------:R-:W-:Y:S01]  /*0250*/  IMAD R23, R10.reuse, 0x2, R7.reuse ;  /* 0x000000020a177824 */ /* 0x140fe200078e0207 */
[C---:B------:R-:W-:Y:S01]  /*0260*/  LEA R27, R10.reuse, R7, 0x2 ;  /* 0x000000070a1b7211 */ /* 0x040fe200078e10ff */
[C-C-:B------:R-:W-:Y:S02]  /*0270*/  IMAD R25, R10.reuse, 0x3, R7.reuse ;  /* 0x000000030a197824 */ /* 0x140fe400078e0207 */
[----:B------:R-:W-:-:S02]  /*0280*/  IMAD R29, R10, 0x5, R7 ;  /* 0x000000050a1d7824 */ /* 0x000fc400078e0207 */
[C-C-:B------:R-:W-:Y:S02]  /*0290*/  IMAD R22, R10.reuse, 0x6, R7.reuse ;  /* 0x000000060a167824 */ /* 0x140fe400078e0207 */
[----:B------:R-:W-:-:S07]  /*02a0*/  IMAD R24, R10, 0x7, R7 ;  /* 0x000000070a187824 */ /* 0x000fce00078e0207 */
.L_x_5:
[----:B------:R-:W0:Y:S08]  /*02b0*/  LDC.64 R12, c[0x0][0x390] ;  /* 0x0000e400ff0c7b82 */ /* 0x000e300000000a00 */
[----:B------:R-:W1:Y:S01]  /*02c0*/  LDC.64 R14, c[0x0][0x388] ;  /* 0x0000e200ff0e7b82 */ /* 0x000e620000000a00 */
[----:B0-----:R-:W-:-:S06]  /*02d0*/  IMAD.WIDE.U32 R20, R11, 0x8, R12 ;  /* 0x000000080b147825 */ /* 0x001fcc00078e000c */
[----:B------:R-:W2:Y:S01]  /*02e0*/  LDG.E.64 R20, desc[UR8][R20.64] ;  /* 0x0000000814147981 */ /* 0x000ea2000c1e1b00 */
[----:B-1----:R-:W-:-:S05]  /*02f0*/  IMAD.WIDE.U32 R14, R9, 0x8, R14 ;  /* 0x00000008090e7825 */ /* 0x002fca00078e000e */
[----:B------:R-:W2:Y:S02]  /*0300*/  LDG.E.64 R16, desc[UR8][R14.64] ;  /* 0x000000080e107981 */ /* 0x000ea4000c1e1b00 */
[----:B--2---:R-:W-:Y:S01]  /*0310*/  DFMA R20, R16, R20, R18 ;  /* 0x000000141014722b */ /* 0x004fe20000000012 */
[--C-:B------:R-:W-:Y:S01]  /*0320*/  IMAD.WIDE.U32 R18, R8, 0x8, R12.reuse ;  /* 0x0000000808127825 */ /* 0x100fe200078e000c */
[----:B------:R-:W2:Y:S05]  /*0330*/  LDG.E.64 R16, desc[UR8][R14.64+0x8] ;  /* 0x000008080e107981 */ /* 0x000eaa000c1e1b00 */
[----:B------:R-:W2:Y:S02]  /*0340*/  LDG.E.64 R18, desc[UR8][R18.64] ;  /* 0x0000000812127981 */ /* 0x000ea4000c1e1b00 */
[----:B--2---:R-:W-:Y:S01]  /*0350*/  DFMA R18, R16, R18, R20 ;  /* 0x000000121012722b */ /* 0x004fe20000000014 */
[----:B------:R-:W-:-:S05]  /*0360*/  IMAD.WIDE.U32 R16, R23, 0x8, R12 ;  /* 0x0000000817107825 */ /* 0x000fca00078e000c */
[----:B------:R-:W2:Y:S04]  /*0370*/  LDG.E.64 R20, desc[UR8][R16.64] ;  /* 0x0000000810147981 */ /* 0x000ea8000c1e1b00 */
[----:B------:R-:W2:Y:S02]  /*0380*/  LDG.E.64 R16, desc[UR8][R14.64+0x10] ;  /* 0x000010080e107981 */ /* 0x000ea4000c1e1b00 */
[----:B--2---:R-:W-:Y:S01]  /*0390*/  DFMA R20, R16, R20, R18 ;  /* 0x000000141014722b */ /* 0x004fe20000000012 */
[--C-:B------:R-:W-:Y:S01]  /*03a0*/  IMAD.WIDE.U32 R18, R25, 0x8, R12.reuse ;  /* 0x0000000819127825 */ /* 0x100fe200078e000c */
[----:B------:R-:W2:Y:S05]  /*03b0*/  LDG.E.64 R16, desc[UR8][R14.64+0x18] ;  /* 0x000018080e107981 */ /* 0x000eaa000c1e1b00 */
        /* <DEDUP_REMOVED lines=12> */
[----:B------:R-:W2:Y:S01]  /*0480*/  LDG.E.64 R18, desc[UR8][R18.64] ;  /* 0x0000000812127981 */ /* 0x000ea2000c1e1b00 */
[----:B------:R-:W-:-:S06]  /*0490*/  IMAD.WIDE.U32 R12, R24, 0x8, R12 ;  /* 0x00000008180c7825 */ /* 0x000fcc00078e000c */
[----:B------:R-:W3:Y:S01]  /*04a0*/  LDG.E.64 R12, desc[UR8][R12.64] ;  /* 0x000000080c0c7981 */ /* 0x000ee2000c1e1b00 */
[----:B------:R-:W-:Y:S01]  /*04b0*/  VIADD R26, R26, 0x8 ;  /* 0x000000081a1a7836 */ /* 0x000fe20000000000 */
[----:B--2---:R-:W-:Y:S02]  /*04c0*/  DFMA R18, R20, R18, R16 ;  /* 0x000000121412722b */ /* 0x004fe40000000010 */
[----:B------:R-:W3:Y:S02]  /*04d0*/  LDG.E.64 R20, desc[UR8][R14.64+0x38] ;  /* 0x000038080e147981 */ /* 0x000ee4000c1e1b00 */
[----:B------:R-:W-:Y:S01]  /*04e0*/  ISETP.NE.AND P1, PT, R26, RZ, PT ;  /* 0x000000ff1a00720c */ /* 0x000fe20003f25270 */
[C---:B------:R-:W-:Y:S01]  /*04f0*/  IMAD R8, R10.reuse, 0x8, R8 ;  /* 0x000000080a087824 */ /* 0x040fe200078e0208 */
[----:B------:R-:W-:Y:S01]  /*0500*/  IADD3 R9, PT, PT, R9, 0x8, RZ ;  /* 0x0000000809097810 */ /* 0x000fe20007ffe0ff */
[C---:B------:R-:W-:Y:S01]  /*0510*/  IMAD R25, R10.reuse, 0x8, R25 ;  /* 0x000000080a197824 */ /* 0x040fe200078e0219 */
[C---:B------:R-:W-:Y:S01]  /*0520*/  LEA R23, R10.reuse, R23, 0x3 ;  /* 0x000000170a177211 */ /* 0x040fe200078e18ff */
[C---:B------:R-:W-:Y:S01]  /*0530*/  IMAD R29, R10.reuse, 0x8, R29 ;  /* 0x000000080a1d7824 */ /* 0x040fe200078e021d */
[C---:B------:R-:W-:Y:S01]  /*0540*/  LEA R27, R10.reuse, R27, 0x3 ;  /* 0x0000001b0a1b7211 */ /* 0x040fe200078e18ff */
[C---:B------:R-:W-:Y:S01]  /*0550*/  IMAD R11, R10.reuse, 0x8, R11 ;  /* 0x000000080a0b7824 */ /* 0x040fe200078e020b */
[----:B------:R-:W-:-:S02]  /*0560*/  LEA R22, R10, R22, 0x3 ;  /* 0x000000160a167211 */ /* 0x000fc400078e18ff */
[----:B------:R-:W-:Y:S01]  /*0570*/  LEA R24, R10, R24, 0x3 ;  /* 0x000000180a187211 */ /* 0x000fe200078e18ff */
[----:B---3--:R-:W-:Y:S02]  /*0580*/  DFMA R18, R20, R12, R18 ;  /* 0x0000000c1412722b */ /* 0x008fe40000000012 */
[----:B------:R-:W-:Y:S09]  /*0590*/  @P1 BRA `(.L_x_5) ;  /* 0xfffffffc00441947 */ /* 0x000ff2000383ffff */
[----:B------:R-:W-:-:S07]  /*05a0*/  MOV R25, R4 ;  /* 0x0000000400197202 */ /* 0x000fce0000000f00 */
.L_x_4:
[----:B------:R-:W-:-:S13]  /*05b0*/  ISETP.NE.AND P1, PT, R2, RZ, PT ;  /* 0x000000ff0200720c */ /* 0x000fda0003f25270 */
[----:B------:R-:W-:Y:S05]  /*05c0*/  @!P1 BRA `(.L_x_6) ;  /* 0x0000000400209947 */ /* 0x000fea0003800000 */
[----:B------:R-:W-:Y:S02]  /*05d0*/  IADD3 R8, PT, PT, R2, -0x1, RZ ;  /* 0xffffffff02087810 */ /* 0x000fe40007ffe0ff */
[----:B------:R-:W-:Y:S02]  /*05e0*/  ISETP.NE.AND P1, PT, R3, RZ, PT ;  /* 0x000000ff0300720c */ /* 0x000fe40003f25270 */
[----:B------:R-:W-:-:S13]  /*05f0*/  ISETP.GE.U32.AND P2, PT, R8, 0x3, PT ;  /* 0x000000030800780c */ /* 0x000fda0003f46070 */
[----:B------:R-:W-:Y:S05]  /*0600*/  @!P2 BRA `(.L_x_7) ;  /* 0x00000000007ca947 */ /* 0x000fea0003800000 */
[----:B------:R-:W0:Y:S01]  /*0610*/  LDC.64 R22, c[0x0][0x388] ;  /* 0x0000e200ff167b82 */ /* 0x000e220000000a00 */
[----:B------:R-:W1:Y:S01]  /*0620*/  LDCU UR5, c[0x0][0x380] ;  /* 0x00007000ff0577ac */ /* 0x000e620008000800 */
[----:B------:R-:W-:Y:S01]  /*0630*/  IMAD.IADD R11, R6, 0x1, R25 ;  /* 0x00000001060b7824 */ /* 0x000fe200078e0219 */
[----:B------:R-:W2:Y:S05]  /*0640*/  LDCU.64 UR6, c[0x0][0x388] ;  /* 0x00007100ff0677ac */ /* 0x000eaa0008000a00 */
[----:B------:R-:W3:Y:S01]  /*0650*/  LDC.64 R8, c[0x0][0x390] ;  /* 0x0000e400ff087b82 */ /* 0x000ee20000000a00 */
[----:B-1----:R-:W-:Y:S02]  /*0660*/  IMAD R13, R25, UR5, R7 ;  /* 0x00000005190d7c24 */ /* 0x002fe4000f8e0207 */
[----:B0-----:R-:W-:-:S06]  /*0670*/  IMAD.WIDE.U32 R22, R11, 0x8, R22 ;  /* 0x000000080b167825 */ /* 0x001fcc00078e0016 */
[----:B------:R-:W4:Y:S01]  /*0680*/  LDG.E.64 R22, desc[UR8][R22.64] ;  /* 0x0000000816167981 */ /* 0x000f22000c1e1b00 */
[----:B---3--:R-:W-:-:S06]  /*0690*/  IMAD.WIDE.U32 R10, R13, 0x8, R8 ;  /* 0x000000080d0a7825 */ /* 0x008fcc00078e0008 */
[----:B------:R-:W4:Y:S01]  /*06a0*/  LDG.E.64 R10, desc[UR8][R10.64] ;  /* 0x000000080a0a7981 */ /* 0x000f22000c1e1b00 */
[----:B------:R-:W-:Y:S02]  /*06b0*/  IADD3 R14, P2, PT, R6, R25, RZ ;  /* 0x00000019060e7210 */ /* 0x000fe40007f5e0ff */
[----:B------:R-:W-:Y:S02]  /*06c0*/  IADD3 R15, PT, PT, R13, UR5, RZ ;  /* 0x000000050d0f7c10 */ /* 0x000fe4000fffe0ff */
[----:B------:R-:W-:Y:S02]  /*06d0*/  IADD3.X R17, PT, PT, RZ, RZ, RZ, P2, !PT ;  /* 0x000000ffff117210 */ /* 0x000fe400017fe4ff */
[----:B--2---:R-:W-:-:S04]  /*06e0*/  LEA R12, P2, R14, UR6, 0x3 ;  /* 0x000000060e0c7c11 */ /* 0x004fc8000f8418ff */
[----:B------:R-:W-:Y:S01]  /*06f0*/  LEA.HI.X R13, R14, UR7, R17, 0x3, P2 ;  /* 0x000000070e0d7c11 */ /* 0x000fe200090f1c11 */
[----:B------:R-:W-:-:S04]  /*0700*/  IMAD.WIDE.U32 R16, R15, 0x8, R8 ;  /* 0x000000080f107825 */ /* 0x000fc800078e0008 */
[----:B------:R-:W-:Y:S02]  /*0710*/  VIADD R27, R15, UR5 ;  /* 0x000000050f1b7c36 */ /* 0x000fe40008000000 */
[----:B------:R-:W2:Y:S02]  /*0720*/  LDG.E.64 R14, desc[UR8][R12.64+0x8] ;  /* 0x000008080c0e7981 */ /* 0x000ea4000c1e1b00 */
[C---:B------:R-:W-:Y:S02]  /*0730*/  IMAD.WIDE.U32 R20, R27.reuse, 0x8, R8 ;  /* 0x000000081b147825 */ /* 0x040fe400078e0008 */
[----:B------:R-:W2:Y:S01]  /*0740*/  LDG.E.64 R16, desc[UR8][R16.64] ;  /* 0x0000000810107981 */ /* 0x000ea2000c1e1b00 */
[----:B------:R-:W-:-:S03]  /*0750*/  IADD3 R27, PT, PT, R27, UR5, RZ ;  /* 0x000000051b1b7c10 */ /* 0x000fc6000fffe0ff */
[----:B------:R-:W3:Y:S02]  /*0760*/  LDG.E.64 R20, desc[UR8][R20.64] ;  /* 0x0000000814147981 */ /* 0x000ee4000c1e1b00 */
[----:B------:R-:W-:-:S06]  /*0770*/  IMAD.WIDE.U32 R8, R27, 0x8, R8 ;  /* 0x000000081b087825 */ /* 0x000fcc00078e0008 */
[----:B------:R-:W5:Y:S01]  /*0780*/  LDG.E.64 R8, desc[UR8][R8.64] ;  /* 0x0000000808087981 */ /* 0x000f62000c1e1b00 */
[----:B----4-:R-:W-:-:S03]  /*0790*/  DFMA R10, R22, R10, R18 ;  /* 0x0000000a160a722b */ /* 0x010fc60000000012 */
[----:B------:R-:W3:Y:S04]  /*07a0*/  LDG.E.64 R18, desc[UR8][R12.64+0x10] ;  /* 0x000010080c127981 */ /* 0x000ee8000c1e1b00 */
[----:B------:R-:W5:Y:S01]  /*07b0*/  LDG.E.64 R22, desc[UR8][R12.64+0x18] ;  /* 0x000018080c167981 */ /* 0x000f62000c1e1b00 */
[----:B--2---:R-:W-:Y:S01]  /*07c0*/  DFMA R10, R14, R16, R10 ;  /* 0x000000100e0a722b */ /* 0x004fe2000000000a */
[----:B------:R-:W-:-:S07]  /*07d0*/  IADD3 R25, PT, PT, R25, 0x4, RZ ;  /* 0x0000000419197810 */ /* 0x000fce0007ffe0ff */
[----:B---3--:R-:W-:-:S08]  /*07e0*/  DFMA R18, R18, R20, R10 ;  /* 0x000000141212722b */ /* 0x008fd0000000000a */
[----:B-----5:R-:W-:-:S11]  /*07f0*/  DFMA R18, R22, R8, R18 ;  /* 0x000000081612722b */ /* 0x020fd60000000012 */
.L_x_7:
[----:B------:R-:W-:Y:S05]  /*0800*/  @!P1 BRA `(.L_x_6) ;  /* 0x0000000000909947 */ /* 0x000fea0003800000 */
[----:B------:R-:W0:Y:S01]  /*0810*/  LDCU UR10, c[0x0][0x380] ;  /* 0x00007000ff0a77ac */ /* 0x000e220008000800 */
[----:B------:R-:W-:Y:S01]  /*0820*/  ISETP.NE.AND P1, PT, R3, 0x1, PT ;  /* 0x000000010300780c */ /* 0x000fe20003f25270 */
[----:B0-----:R-:W-:-:S04]  /*0830*/  ULOP3.LUT UR5, UR10, 0x1, URZ, 0xc0, !UPT ;  /* 0x000000010a057892 */ /* 0x001fc8000f8ec0ff */
[----:B------:R-:W-:-:S08]  /*0840*/  UISETP.NE.U32.AND UP0, UPT, UR5, 0x1, UPT ;  /* 0x000000010500788c */ /* 0x000fd0000bf05070 */
[----:B------:R-:W-:Y:S05]  /*0850*/  @!P1 BRA `(.L_x_8) ;  /* 0x0000000000549947 */ /* 0x000fea0003800000 */
[----:B------:R-:W0:Y:S01]  /*0860*/  LDC.64 R8, c[0x0][0x388] ;  /* 0x0000e200ff087b82 */ /* 0x000e220000000a00 */
[----:B------:R-:W1:Y:S01]  /*0870*/  LDCU UR5, c[0x0][0x380] ;  /* 0x00007000ff0577ac */ /* 0x000e620008000800 */
[C---:B------:R-:W-:Y:S01]  /*0880*/  IMAD.IADD R13, R6.reuse, 0x1, R25 ;  /* 0x00000001060d7824 */ /* 0x040fe200078e0219 */
[----:B------:R-:W-:Y:S01]  /*0890*/  IADD3 R16, P1, PT, R6, R25, RZ ;  /* 0x0000001906107210 */ /* 0x000fe20007f3e0ff */
[----:B------:R-:W2:Y:S04]  /*08a0*/  LDCU.64 UR6, c[0x0][0x388] ;  /* 0x00007100ff0677ac */ /* 0x000ea80008000a00 */
[----:B------:R-:W3:Y:S01]  /*08b0*/  LDC.64 R10, c[0x0][0x390] ;  /* 0x0000e400ff0a7b82 */ /* 0x000ee20000000a00 */
[----:B-1----:R-:W-:Y:S02]  /*08c0*/  IMAD R17, R25, UR5, R7 ;  /* 0x0000000519117c24 */ /* 0x002fe4000f8e0207 */
[----:B0-----:R-:W-:Y:S01]  /*08d0*/  IMAD.WIDE.U32 R8, R13, 0x8, R8 ;  /* 0x000000080d087825 */ /* 0x001fe200078e0008 */
[----:B------:R-:W-:-:S02]  /*08e0*/  IADD3.X R13, PT, PT, RZ, RZ, RZ, P1, !PT ;  /* 0x000000ffff0d7210 */ /* 0x000fc40000ffe4ff */
[----:B--2---:R-:W-:-:S03]  /*08f0*/  LEA R12, P1, R16, UR6, 0x3 ;  /* 0x00000006100c7c11 */ /* 0x004fc6000f8218ff */
[----:B------:R-:W2:Y:S01]  /*0900*/  LDG.E.64 R8, desc[UR8][R8.64] ;  /* 0x0000000808087981 */ /* 0x000ea2000c1e1b00 */
[C---:B---3--:R-:W-:Y:S01]  /*0910*/  IMAD.WIDE.U32 R14, R17.reuse, 0x8, R10 ;  /* 0x00000008110e7825 */ /* 0x048fe200078e000a */
[----:B------:R-:W-:Y:S02]  /*0920*/  IADD3 R17, PT, PT, R17, UR5, RZ ;  /* 0x0000000511117c10 */ /* 0x000fe4000fffe0ff */
[----:B------:R-:W-:-:S03]  /*0930*/  LEA.HI.X R13, R16, UR7, R13, 0x3, P1 ;  /* 0x00000007100d7c11 */ /* 0x000fc600088f1c0d */
[----:B------:R-:W2:Y:S01]  /*0940*/  LDG.E.64 R14, desc[UR8][R14.64] ;  /* 0x000000080e0e7981 */ /* 0x000ea2000c1e1b00 */
[----:B------:R-:W-:-:S03]  /*0950*/  IMAD.WIDE.U32 R10, R17, 0x8, R10 ;  /* 0x00000008110a7825 */ /* 0x000fc600078e000a */
[----:B------:R-:W3:Y:S04]  /*0960*/  LDG.E.64 R12, desc[UR8][R12.64+0x8] ;  /* 0x000008080c0c7981 */ /* 0x000ee8000c1e1b00 */
[----:B------:R-:W3:Y:S01]  /*0970*/  LDG.E.64 R10, desc[UR8][R10.64] ;  /* 0x000000080a0a7981 */ /* 0x000ee2000c1e1b00 */
[----:B------:R-:W-:Y:S01]  /*0980*/  VIADD R25, R25, 0x2 ;  /* 0x0000000219197836 */ /* 0x000fe20000000000 */
[----:B--2---:R-:W-:-:S08]  /*0990*/  DFMA R18, R8, R14, R18 ;  /* 0x0000000e0812722b */ /* 0x004fd00000000012 */
[----:B---3--:R-:W-:-:S11]  /*09a0*/  DFMA R18, R12, R10, R18 ;  /* 0x0000000a0c12722b */ /* 0x008fd60000000012 */
.L_x_8:
[----:B------:R-:W-:Y:S05]  /*09b0*/  BRA.U UP0, `(.L_x_6) ;  /* 0x0000000100247547 */ /* 0x000fea000b800000 */
[----:B------:R-:W0:Y:S01]  /*09c0*/  LDC.64 R8, c[0x0][0x388] ;  /* 0x0000e200ff087b82 */ /* 0x000e220000000a00 */
[----:B------:R-:W-:Y:S01]  /*09d0*/  IADD3 R13, PT, PT, R6, R25, RZ ;  /* 0x00000019060d7210 */ /* 0x000fe20007ffe0ff */
[----:B------:R-:W-:-:S06]  /*09e0*/  IMAD R15, R25, UR10, R7 ;  /* 0x0000000a190f7c24 */ /* 0x000fcc000f8e0207 */
[----:B------:R-:W1:Y:S01]  /*09f0*/  LDC.64 R10, c[0x0][0x390] ;  /* 0x0000e400ff0a7b82 */ /* 0x000e620000000a00 */
[----:B0-----:R-:W-:-:S06]  /*0a00*/  IMAD.WIDE.U32 R8, R13, 0x8, R8 ;  /* 0x000000080d087825 */ /* 0x001fcc00078e0008 */
[----:B------:R-:W2:Y:S01]  /*0a10*/  LDG.E.64 R8, desc[UR8][R8.64] ;  /* 0x0000000808087981 */ /* 0x000ea2000c1e1b00 */
[----:B-1----:R-:W-:-:S06]  /*0a20*/  IMAD.WIDE.U32 R10, R15, 0x8, R10 ;  /* 0x000000080f0a7825 */ /* 0x002fcc00078e000a */
[----:B------:R-:W2:Y:S02]  /*0a30*/  LDG.E.64 R10, desc[UR8][R10.64] ;  /* 0x000000080a0a7981 */ /* 0x000ea4000c1e1b00 */
[----:B--2---:R-:W-:-:S11]  /*0a40*/  DFMA R18, R8, R10, R18 ;  /* 0x0000000a0812722b */ /* 0x004fd60000000012 */
.L_x_6:
[----:B------:R-:W0:Y:S01]  /*0a50*/  LDC.64 R8, c[0x0][0x398] ;  /* 0x0000e600ff087b82 */ /* 0x000e220000000a00 */
[----:B------:R-:W-:-:S05]  /*0a60*/  IADD3 R11, PT, PT, R6, R7, RZ ;  /* 0x00000007060b7210 */ /* 0x000fca0007ffe0ff */
[----:B0-----:R-:W-:-:S05]  /*0a70*/  IMAD.WIDE R8, R11, 0x8, R8 ;  /* 0x000000080b087825 */ /* 0x001fca00078e0208 */
[----:B------:R0:W-:Y:S02]  /*0a80*/  STG.E.64 desc[UR8][R8.64], R18 ;  /* 0x0000001208007986 */ /* 0x0001e4000c101b08 */
.L_x_3:
[----:B------:R-:W-:Y:S05]  /*0a90*/  BSYNC.RECONVERGENT B1 ;  /* 0x0000000000017941 */ /* 0x000fea0003800200 */
.L_x_2:
[----:B------:R-:W0:Y:S01]  /*0aa0*/  LDCU UR5, c[0x0][0x380] ;  /* 0x00007000ff0577ac */ /* 0x000e220008000800 */
[----:B------:R-:W-:Y:S01]  /*0ab0*/  VIADD R7, R7, UR4 ;  /* 0x0000000407077c36 */ /* 0x000fe20008000000 */
[----:B0-----:R-:W-:-:S04]  /*0ac0*/  MOV R8, UR5 ;  /* 0x0000000500087c02 */ /* 0x001fc80008000f00 */
[----:B------:R-:W-:-:S13]  /*0ad0*/  ISETP.GE.AND P1, PT, R7, R8, PT ;  /* 0x000000080700720c */ /* 0x000fda0003f26270 */
[----:B------:R-:W-:Y:S05]  /*0ae0*/  @!P1 BRA `(.L_x_9) ;  /* 0xfffffff400a89947 */ /* 0x000fea000383ffff */
.L_x_1:
[----:B------:R-:W-:Y:S05]  /*0af0*/  BSYNC.RECONVERGENT B0 ;  /* 0x0000000000007941 */ /* 0x000fea0003800200 */
.L_x_0:
[----:B------:R-:W0:Y:S02]  /*0b00*/  LDCU UR5, c[0x0][0x374] ;  /* 0x00006e80ff0577ac */ /* 0x000e240008000800 */
[----:B0-----:R-:W-:-:S04]  /*0b10*/  IADD3 R5, PT, PT, R5, UR5, RZ ;  /* 0x0000000505057c10 */ /* 0x001fc8000fffe0ff */
[----:B------:R-:W-:-:S13]  /*0b20*/  ISETP.GE.AND P1, PT, R5, R8, PT ;  /* 0x000000080500720c */ /* 0x000fda0003f26270 */
[----:B------:R-:W-:Y:S05]  /*0b30*/  @!P1 BRA `(.L_x_10) ;  /* 0xfffffff400789947 */ /* 0x000fea000383ffff */
[----:B------:R-:W-:Y:S05]  /*0b40*/  EXIT ;  /* 0x000000000000794d */ /* 0x000fea0003800000 */
.L_x_11:
[----:B------:R-:W-:-:S00]  /*0b50*/  BRA `(.L_x_11) ;  /* 0xfffffffc00fc7947 */ /* 0x000fc0000383ffff */
[----:B------:R-:W-:-:S00]  /*0b60*/  NOP ;  /* 0x0000000000007918 */ /* 0x000fc00000000000 */
        /* <DEDUP_REMOVED lines=9> */
.L_x_12:


//--------------------- .nv.shared.reserved.0     --------------------------
	.section	.nv.shared.reserved.0,"aw",@nobits
	.weak		__nv_reservedSMEM_offset_0_alias
	.size		__nv_reservedSMEM_offset_0_alias, 0, 64
	.other		__nv_reservedSMEM_offset_0_alias,@"STO_CUDA_RESERVED_SHARED STV_DEFAULT"
__nv_reservedSMEM_offset_0_alias:
	.zero		0
	.zero		64


//--------------------- .nv.constant0.__accrg_iter_matmul_1_1 --------------------------
	.section	.nv.constant0.__accrg_iter_matmul_1_1,"a",@progbits
	.sectionflags	@""
	.align	4
.nv.constant0.__accrg_iter_matmul_1_1:
	.zero		928


//--------------------- SYMBOLS --------------------------

	.type		.nv.reservedSmem.offset0,@object
	.size		.nv.reservedSmem.offset0,0x4
